	.headerflags	@"EF_CUDA_TEXMODE_UNIFIED EF_CUDA_64BIT_ADDRESS EF_CUDA_ACCELERATORS EF_CUDA_SM90 EF_CUDA_VIRTUAL_SM(EF_CUDA_SM90)"
	.elftype	@"ET_EXEC"


//--------------------- .nv.info                  --------------------------
	.section	.nv.info,"",@"SHT_CUDA_INFO"
	.align	4


	//----- nvinfo : EIATTR_REGCOUNT
	.align		4
        /*0000*/ 	.byte	0x04, 0x2f
        /*0002*/ 	.short	(.L_3 - .L_2)
	.align		4
.L_2:
        /*0004*/ 	.word	index@(triton_poi_fused__native_batch_norm_legit_no_training_relu_2)
        /*0008*/ 	.word	0x00000024


	//----- nvinfo : EIATTR_MIN_STACK_SIZE
	.align		4
.L_3:
        /*000c*/ 	.byte	0x04, 0x12
        /*000e*/ 	.short	(.L_5 - .L_4)
	.align		4
.L_4:
        /*0010*/ 	.word	index@(triton_poi_fused__native_batch_norm_legit_no_training_relu_2)
        /*0014*/ 	.word	0x00000000


	//----- nvinfo : EIATTR_FRAME_SIZE
	.align		4
.L_5:
        /*0018*/ 	.byte	0x04, 0x11
        /*001a*/ 	.short	(.L_7 - .L_6)
	.align		4
.L_6:
        /*001c*/ 	.word	index@(triton_poi_fused__native_batch_norm_legit_no_training_relu_2)
        /*0020*/ 	.word	0x00000000


	//----- nvinfo : EIATTR_MIN_STACK_SIZE
	.align		4
.L_7:
        /*0024*/ 	.byte	0x04, 0x12
        /*0026*/ 	.short	(.L_9 - .L_8)
	.align		4
.L_8:
        /*0028*/ 	.word	index@(triton_poi_fused__native_batch_norm_legit_no_training_relu_2)
        /*002c*/ 	.word	0x00000000
.L_9:


//--------------------- .nv.info.triton_poi_fused__native_batch_norm_legit_no_training_relu_2 --------------------------
	.section	.nv.info.triton_poi_fused__native_batch_norm_legit_no_training_relu_2,"",@"SHT_CUDA_INFO"
	.sectionflags	@""
	.align	4


	//----- nvinfo : EIATTR_CUDA_API_VERSION
	.align		4
        /*0000*/ 	.byte	0x04, 0x37
        /*0002*/ 	.short	(.L_11 - .L_10)
.L_10:
        /*0004*/ 	.word	0x0000007c


	//----- nvinfo : EIATTR_KPARAM_INFO
	.align		4
.L_11:
        /*0008*/ 	.byte	0x04, 0x17
        /*000a*/ 	.short	(.L_13 - .L_12)
.L_12:
        /*000c*/ 	.word	0x00000000
        /*0010*/ 	.short	0x0006
        /*0012*/ 	.short	0x0030
        /*0014*/ 	.byte	0x00, 0xf0, 0x11, 0x00


	//----- nvinfo : EIATTR_KPARAM_INFO
	.align		4
.L_13:
        /*0018*/ 	.byte	0x04, 0x17
        /*001a*/ 	.short	(.L_15 - .L_14)
.L_14:
        /*001c*/ 	.word	0x00000000
        /*0020*/ 	.short	0x0005
        /*0022*/ 	.short	0x0028
        /*0024*/ 	.byte	0x00, 0xf4, 0x21, 0x00


	//----- nvinfo : EIATTR_KPARAM_INFO
	.align		4
.L_15:
        /*0028*/ 	.byte	0x04, 0x17
        /*002a*/ 	.short	(.L_17 - .L_16)
.L_16:
        /*002c*/ 	.word	0x00000000
        /*0030*/ 	.short	0x0004
        /*0032*/ 	.short	0x0020
        /*0034*/ 	.byte	0x00, 0xf4, 0x21, 0x00


	//----- nvinfo : EIATTR_KPARAM_INFO
	.align		4
.L_17:
        /*0038*/ 	.byte	0x04, 0x17
        /*003a*/ 	.short	(.L_19 - .L_18)
.L_18:
        /*003c*/ 	.word	0x00000000
        /*0040*/ 	.short	0x0003
        /*0042*/ 	.short	0x0018
        /*0044*/ 	.byte	0x00, 0xf4, 0x21, 0x00


	//----- nvinfo : EIATTR_KPARAM_INFO
	.align		4
.L_19:
        /*0048*/ 	.byte	0x04, 0x17
        /*004a*/ 	.short	(.L_21 - .L_20)
.L_20:
        /*004c*/ 	.word	0x00000000
        /*0050*/ 	.short	0x0002
        /*0052*/ 	.short	0x0010
        /*0054*/ 	.byte	0x00, 0xf4, 0x21, 0x00


	//----- nvinfo : EIATTR_KPARAM_INFO
	.align		4
.L_21:
        /*0058*/ 	.byte	0x04, 0x17
        /*005a*/ 	.short	(.L_23 - .L_22)
.L_22:
        /*005c*/ 	.word	0x00000000
        /*0060*/ 	.short	0x0001
        /*0062*/ 	.short	0x0008
        /*0064*/ 	.byte	0x00, 0xf4, 0x21, 0x00


	//----- nvinfo : EIATTR_KPARAM_INFO
	.align		4
.L_23:
        /*0068*/ 	.byte	0x04, 0x17
        /*006a*/ 	.short	(.L_25 - .L_24)
.L_24:
        /*006c*/ 	.word	0x00000000
        /*0070*/ 	.short	0x0000
        /*0072*/ 	.short	0x0000
        /*0074*/ 	.byte	0x00, 0xf4, 0x21, 0x00


	//----- nvinfo : EIATTR_SPARSE_MMA_MASK
	.align		4
.L_25:
        /*0078*/ 	.byte	0x03, 0x50
        /*007a*/ 	.short	0x0000


	//----- nvinfo : EIATTR_MAXREG_COUNT
	.align		4
        /*007c*/ 	.byte	0x03, 0x1b
        /*007e*/ 	.short	0x00ff


	//----- nvinfo : EIATTR_EXIT_INSTR_OFFSETS
	.align		4
        /*0080*/ 	.byte	0x04, 0x1c
        /*0082*/ 	.short	(.L_27 - .L_26)


	//   ....[0]....
.L_26:
        /*0084*/ 	.word	0x00000b30


	//   ....[1]....
        /*0088*/ 	.word	0x00000b50


	//----- nvinfo : EIATTR_REQNTID
	.align		4
.L_27:
        /*008c*/ 	.byte	0x04, 0x10
        /*008e*/ 	.short	(.L_29 - .L_28)
.L_28:
        /*0090*/ 	.word	0x00000080
        /*0094*/ 	.word	0x00000001
        /*0098*/ 	.word	0x00000001


	//----- nvinfo : EIATTR_CBANK_PARAM_SIZE
	.align		4
.L_29:
        /*009c*/ 	.byte	0x03, 0x19
        /*009e*/ 	.short	0x0034


	//----- nvinfo : EIATTR_PARAM_CBANK
	.align		4
        /*00a0*/ 	.byte	0x04, 0x0a
        /*00a2*/ 	.short	(.L_31 - .L_30)
	.align		4
.L_30:
        /*00a4*/ 	.word	index@(.nv.constant0.triton_poi_fused__native_batch_norm_legit_no_training_relu_2)
        /*00a8*/ 	.short	0x0210
        /*00aa*/ 	.short	0x0034


	//----- nvinfo : EIATTR_SW_WAR
	.align		4
.L_31:
        /*00ac*/ 	.byte	0x04, 0x36
        /*00ae*/ 	.short	(.L_33 - .L_32)
.L_32:
        /*00b0*/ 	.word	0x00000008
.L_33:


//--------------------- .nv.callgraph             --------------------------
	.section	.nv.callgraph,"",@"SHT_CUDA_CALLGRAPH"
	.align	4
	.sectionentsize	8
	.align		4
        /*0000*/ 	.word	0x00000000
	.align		4
        /*0004*/ 	.word	0xffffffff
	.align		4
        /*0008*/ 	.word	0x00000000
	.align		4
        /*000c*/ 	.word	0xfffffffe
	.align		4
        /*0010*/ 	.word	0x00000000
	.align		4
        /*0014*/ 	.word	0xfffffffd
	.align		4
        /*0018*/ 	.word	0x00000000
	.align		4
        /*001c*/ 	.word	0xfffffffc


//--------------------- .nv.constant4             --------------------------
	.section	.nv.constant4,"a",@progbits
	.align	8
	.align		8
.nv.constant4:
        /*0000*/ 	.dword	_$_str
	.align		8
        /*0008*/ 	.dword	_$_str_$_2


//--------------------- .text.triton_poi_fused__native_batch_norm_legit_no_training_relu_2 --------------------------
	.section	.text.triton_poi_fused__native_batch_norm_legit_no_training_relu_2,"ax",@progbits
	.align	128
        .global         triton_poi_fused__native_batch_norm_legit_no_training_relu_2
        .type           triton_poi_fused__native_batch_norm_legit_no_training_relu_2,@function
        .size           triton_poi_fused__native_batch_norm_legit_no_training_relu_2,(.L_x_1 - triton_poi_fused__native_batch_norm_legit_no_training_relu_2)
        .other          triton_poi_fused__native_batch_norm_legit_no_training_relu_2,@"STO_CUDA_ENTRY STV_DEFAULT"
triton_poi_fused__native_batch_norm_legit_no_training_relu_2:
.text.triton_poi_fused__native_batch_norm_legit_no_training_relu_2:
[----:B------:R-:W0:Y:S02]  /*0000*/  LDC R1, c[0x0][0x28] ;  /* 0x00000a00ff017b82 */ /* 0x000e240000000800 */
[----:B------:R-:W1:Y:S01]  /*0010*/  S2R R0, SR_TID.X ;  /* 0x0000000000007919 */ /* 0x000e620000002100 */
[----:B------:R-:W2:Y:S01]  /*0020*/  LDC.64 R28, c[0x0][0x220] ;  /* 0x00008800ff1c7b82 */ /* 0x000ea20000000a00 */
[----:B------:R-:W3:Y:S07]  /*0030*/  S2R R3, SR_CTAID.X ;  /* 0x0000000000037919 */ /* 0x000eee0000002500 */
[----:B------:R-:W4:Y:S01]  /*0040*/  LDC.64 R32, c[0x0][0x210] ;  /* 0x00008400ff207b82 */ /* 0x000f220000000a00 */
[----:B------:R-:W-:Y:S01]  /*0050*/  ULDC.64 UR4, c[0x0][0x208] ;  /* 0x0000820000047ab9 */ /* 0x000fe20000000a00 */
[----:B------:R-:W-:-:S02]  /*0060*/  CS2R R4, SRZ ;  /* 0x0000000000047805 */ /* 0x000fc4000001ff00 */
[----:B------:R-:W-:Y:S02]  /*0070*/  CS2R R6, SRZ ;  /* 0x0000000000067805 */ /* 0x000fe4000001ff00 */
[----:B------:R-:W-:Y:S02]  /*0080*/  CS2R R8, SRZ ;  /* 0x0000000000087805 */ /* 0x000fe4000001ff00 */
[----:B------:R-:W-:Y:S01]  /*0090*/  CS2R R10, SRZ ;  /* 0x00000000000a7805 */ /* 0x000fe2000001ff00 */
[----:B------:R-:W5:Y:S01]  /*00a0*/  LDC.64 R30, c[0x0][0x218] ;  /* 0x00008600ff1e7b82 */ /* 0x000f620000000a00 */
[----:B-1----:R-:W-:-:S04]  /*00b0*/  SHF.L.U32 R0, R0, 0x2, RZ ;  /* 0x0000000200007819 */ /* 0x002fc800000006ff */
[----:B------:R-:W-:Y:S02]  /*00c0*/  LOP3.LUT R0, R0, 0x1fc, RZ, 0xc0, !PT ;  /* 0x000001fc00007812 */ /* 0x000fe400078ec0ff */
[----:B---3--:R-:W-:Y:S02]  /*00d0*/  SHF.R.S32.HI R2, RZ, 0x15, R3 ;  /* 0x00000015ff027819 */ /* 0x008fe40000011403 */
[----:B------:R-:W-:Y:S02]  /*00e0*/  LEA R0, R3, R0, 0xa ;  /* 0x0000000003007211 */ /* 0x000fe400078e50ff */
[----:B------:R-:W-:Y:S02]  /*00f0*/  SGXT R3, R2, 0x1 ;  /* 0x000000010203781a */ /* 0x000fe40000000200 */
[----:B------:R-:W-:Y:S02]  /*0100*/  ISETP.GE.AND P1, PT, R0, 0x1e080, PT ;  /* 0x0001e0800000780c */ /* 0x000fe40003f26270 */
[----:B------:R-:W-:-:S02]  /*0110*/  CS2R R12, SRZ ;  /* 0x00000000000c7805 */ /* 0x000fc4000001ff00 */
[----:B------:R-:W-:Y:S02]  /*0120*/  LEA.HI R3, R3, R0, RZ, 0x5 ;  /* 0x0000000003037211 */ /* 0x000fe400078f28ff */
[----:B------:R-:W-:Y:S01]  /*0130*/  CS2R R14, SRZ ;  /* 0x00000000000e7805 */ /* 0x000fe2000001ff00 */
[----:B----4-:R-:W-:Y:S01]  /*0140*/  IMAD.WIDE R32, R0, 0x4, R32 ;  /* 0x0000000400207825 */ /* 0x010fe200078e0220 */
[----:B------:R-:W-:-:S04]  /*0150*/  LOP3.LUT R3, R3, 0xffffffe0, RZ, 0xc0, !PT ;  /* 0xffffffe003037812 */ /* 0x000fc800078ec0ff */
[----:B------:R-:W-:Y:S01]  /*0160*/  IADD3 R2, R0, -R3, RZ ;  /* 0x8000000300027210 */ /* 0x000fe20007ffe0ff */
[----:B------:R-:W3:Y:S04]  /*0170*/  @!P1 LDG.E.128 R4, desc[UR4][R32.64] ;  /* 0x0000000420049981 */ /* 0x000ee8000c1e1d00 */
[----:B--2---:R-:W-:-:S04]  /*0180*/  IMAD.WIDE R28, R2, 0x4, R28 ;  /* 0x00000004021c7825 */ /* 0x004fc800078e021c */
[----:B-----5:R-:W-:Y:S01]  /*0190*/  IMAD.WIDE R30, R2, 0x4, R30 ;  /* 0x00000004021e7825 */ /* 0x020fe200078e021e */
[----:B------:R-:W2:Y:S04]  /*01a0*/  @!P1 LDG.E.EL.128 R12, desc[UR4][R28.64] ;  /* 0x000000041c0c9981 */ /* 0x000ea8000c2e1d00 */
[----:B------:R-:W3:Y:S01]  /*01b0*/  @!P1 LDG.E.EL.128 R8, desc[UR4][R30.64] ;  /* 0x000000041e089981 */ /* 0x000ee2000c2e1d00 */
[----:B------:R-:W-:-:S04]  /*01c0*/  IADD3 R3, R0, 0x200, RZ ;  /* 0x0000020000037810 */ /* 0x000fc80007ffe0ff */
[----:B------:R-:W-:Y:S02]  /*01d0*/  ISETP.GE.AND P0, PT, R3, 0x1e080, PT ;  /* 0x0001e0800300780c */ /* 0x000fe40003f06270 */
[----:B------:R-:W-:Y:S02]  /*01e0*/  CS2R R24, SRZ ;  /* 0x0000000000187805 */ /* 0x000fe4000001ff00 */
[----:B------:R-:W-:Y:S02]  /*01f0*/  CS2R R26, SRZ ;  /* 0x00000000001a7805 */ /* 0x000fe4000001ff00 */
[----:B------:R-:W-:Y:S02]  /*0200*/  CS2R R16, SRZ ;  /* 0x0000000000107805 */ /* 0x000fe4000001ff00 */
[----:B------:R-:W-:Y:S02]  /*0210*/  CS2R R18, SRZ ;  /* 0x0000000000127805 */ /* 0x000fe4000001ff00 */
[----:B------:R-:W-:-:S02]  /*0220*/  CS2R R20, SRZ ;  /* 0x0000000000147805 */ /* 0x000fc4000001ff00 */
[----:B------:R-:W-:Y:S01]  /*0230*/  CS2R R22, SRZ ;  /* 0x0000000000167805 */ /* 0x000fe2000001ff00 */
[----:B------:R-:W4:Y:S04]  /*0240*/  @!P0 LDG.E.EL.128 R24, desc[UR4][R28.64] ;  /* 0x000000041c188981 */ /* 0x000f28000c2e1d00 */
[----:B------:R-:W5:Y:S04]  /*0250*/  @!P0 LDG.E.128 R16, desc[UR4][R32.64+0x800] ;  /* 0x0008000420108981 */ /* 0x000f68000c1e1d00 */
[----:B------:R1:W5:Y:S01]  /*0260*/  @!P0 LDG.E.EL.128 R20, desc[UR4][R30.64] ;  /* 0x000000041e148981 */ /* 0x000362000c2e1d00 */
[----:B------:R-:W-:Y:S01]  /*0270*/  HFMA2.MMA R3, -RZ, RZ, 1.625, 0 ;  /* 0x3e800000ff037435 */ /* 0x000fe200000001ff */
[----:B-1----:R-:W1:Y:S02]  /*0280*/  LDC.64 R30, c[0x0][0x230] ;  /* 0x00008c00ff1e7b82 */ /* 0x002e640000000a00 */
[----:B-1----:R-:W-:-:S04]  /*0290*/  IMAD.WIDE R30, R2, 0x4, R30 ;  /* 0x00000004021e7825 */ /* 0x002fc800078e021e */
[----:B--2---:R-:W-:Y:S01]  /*02a0*/  FADD R12, R12, 0.0010000000474974513054 ;  /* 0x3a83126f0c0c7421 */ /* 0x004fe20000000000 */
[----:B---3--:R-:W-:-:S05]  /*02b0*/  FADD R5, -R9, R5 ;  /* 0x0000000509057221 */ /* 0x008fca0000000100 */
[----:B------:R-:W1:Y:S01]  /*02c0*/  MUFU.SQRT R12, R12 ;  /* 0x0000000c000c7308 */ /* 0x000e620000002000 */
[----:B------:R-:W-:Y:S01]  /*02d0*/  FADD R9, R13, 0.0010000000474974513054 ;  /* 0x3a83126f0d097421 */ /* 0x000fe20000000000 */
[----:B------:R-:W-:Y:S01]  /*02e0*/  FADD R4, -R8, R4 ;  /* 0x0000000408047221 */ /* 0x000fe20000000100 */
[----:B------:R-:W-:Y:S01]  /*02f0*/  FADD R8, R14, 0.0010000000474974513054 ;  /* 0x3a83126f0e087421 */ /* 0x000fe20000000000 */
[----:B------:R-:W-:-:S04]  /*0300*/  FADD R14, R15, 0.0010000000474974513054 ;  /* 0x3a83126f0f0e7421 */ /* 0x000fc80000000000 */
[----:B------:R-:W2:Y:S01]  /*0310*/  MUFU.SQRT R9, R9 ;  /* 0x0000000900097308 */ /* 0x000ea20000002000 */
[----:B-1----:R-:W-:-:S07]  /*0320*/  FSETP.GT.AND P5, PT, R12, 8.50705917302346158658e+37, PT ;  /* 0x7e8000000c00780b */ /* 0x002fce0003fa4000 */
[----:B------:R-:W1:Y:S01]  /*0330*/  MUFU.SQRT R8, R8 ;  /* 0x0000000800087308 */ /* 0x000e620000002000 */
[----:B------:R-:W-:Y:S01]  /*0340*/  FSETP.GEU.AND P2, PT, R12, 1.175494350822287508e-38, PT ;  /* 0x008000000c00780b */ /* 0x000fe20003f4e000 */
[----:B----4-:R-:W-:-:S06]  /*0350*/  FADD R24, R24, 0.0010000000474974513054 ;  /* 0x3a83126f18187421 */ /* 0x010fcc0000000000 */
[----:B------:R-:W3:Y:S01]  /*0360*/  MUFU.SQRT R14, R14 ;  /* 0x0000000e000e7308 */ /* 0x000ee20000002000 */
[C---:B--2---:R-:W-:Y:S01]  /*0370*/  FSETP.GT.AND P3, PT, R9.reuse, 8.50705917302346158658e+37, PT ;  /* 0x7e8000000900780b */ /* 0x044fe20003f64000 */
[----:B------:R-:W-:Y:S01]  /*0380*/  FADD R10, -R10, R6 ;  /* 0x000000060a0a7221 */ /* 0x000fe20000000100 */
[----:B------:R-:W-:Y:S01]  /*0390*/  FSETP.GEU.AND P4, PT, R9, 1.175494350822287508e-38, PT ;  /* 0x008000000900780b */ /* 0x000fe20003f8e000 */
[----:B------:R-:W-:Y:S01]  /*03a0*/  @P5 FMUL R12, R12, 0.25 ;  /* 0x3e8000000c0c5820 */ /* 0x000fe20000400000 */
[----:B------:R-:W-:-:S03]  /*03b0*/  FSEL R6, R3, 1, P5 ;  /* 0x3f80000003067808 */ /* 0x000fc60002800000 */
[----:B------:R-:W2:Y:S01]  /*03c0*/  MUFU.SQRT R15, R24 ;  /* 0x00000018000f7308 */ /* 0x000ea20000002000 */
[----:B------:R-:W-:Y:S01]  /*03d0*/  FADD R13, R25, 0.0010000000474974513054 ;  /* 0x3a83126f190d7421 */ /* 0x000fe20000000000 */
[----:B------:R-:W-:Y:S01]  /*03e0*/  FADD R26, R26, 0.0010000000474974513054 ;  /* 0x3a83126f1a1a7421 */ /* 0x000fe20000000000 */
[----:B------:R-:W-:Y:S01]  /*03f0*/  @!P2 FMUL R12, R12, 16777216 ;  /* 0x4b8000000c0ca820 */ /* 0x000fe20000400000 */
[----:B------:R-:W-:Y:S01]  /*0400*/  @!P2 FMUL R6, R6, 16777216 ;  /* 0x4b8000000606a820 */ /* 0x000fe20000400000 */
[----:B-1----:R-:W-:Y:S01]  /*0410*/  FSETP.GT.AND P6, PT, R8, 8.50705917302346158658e+37, PT ;  /* 0x7e8000000800780b */ /* 0x002fe20003fc4000 */
[----:B-----5:R-:W-:Y:S01]  /*0420*/  FADD R16, -R20, R16 ;  /* 0x0000001014107221 */ /* 0x020fe20000000100 */
[----:B---3--:R-:W-:Y:S01]  /*0430*/  FSETP.GT.AND P2, PT, R14, 8.50705917302346158658e+37, PT ;  /* 0x7e8000000e00780b */ /* 0x008fe20003f44000 */
[----:B------:R-:W1:Y:S01]  /*0440*/  MUFU.SQRT R13, R13 ;  /* 0x0000000d000d7308 */ /* 0x000e620000002000 */
[----:B------:R-:W-:Y:S01]  /*0450*/  FSEL R20, R3, 1, P3 ;  /* 0x3f80000003147808 */ /* 0x000fe20001800000 */
[----:B------:R-:W-:Y:S01]  /*0460*/  @P3 FMUL R9, R9, 0.25 ;  /* 0x3e80000009093820 */ /* 0x000fe20000400000 */
[----:B------:R-:W-:-:S02]  /*0470*/  FSETP.GEU.AND P5, PT, R8, 1.175494350822287508e-38, PT ;  /* 0x008000000800780b */ /* 0x000fc40003fae000 */
[----:B------:R-:W-:-:S03]  /*0480*/  FSETP.GEU.AND P3, PT, R14, 1.175494350822287508e-38, PT ;  /* 0x008000000e00780b */ /* 0x000fc60003f6e000 */
[----:B------:R-:W3:Y:S01]  /*0490*/  MUFU.SQRT R25, R26 ;  /* 0x0000001a00197308 */ /* 0x000ee20000002000 */
[----:B------:R-:W-:Y:S01]  /*04a0*/  @!P4 FMUL R9, R9, 16777216 ;  /* 0x4b8000000909c820 */ /* 0x000fe20000400000 */
[----:B------:R-:W-:Y:S01]  /*04b0*/  @!P4 FMUL R20, R20, 16777216 ;  /* 0x4b8000001414c820 */ /* 0x000fe20000400000 */
[----:B--2---:R-:W-:Y:S01]  /*04c0*/  FSETP.GT.AND P4, PT, R15, 8.50705917302346158658e+37, PT ;  /* 0x7e8000000f00780b */ /* 0x004fe20003f84000 */
[----:B------:R-:W-:Y:S01]  /*04d0*/  FADD R11, -R11, R7 ;  /* 0x000000070b0b7221 */ /* 0x000fe20000000100 */
[C---:B------:R-:W-:Y:S01]  /*04e0*/  FSEL R24, R3.reuse, 1, P6 ;  /* 0x3f80000003187808 */ /* 0x040fe20003000000 */
[----:B------:R-:W-:Y:S02]  /*04f0*/  @P6 FMUL R8, R8, 0.25 ;  /* 0x3e80000008086820 */ /* 0x000fe40000400000 */
[----:B------:R2:W4:Y:S01]  /*0500*/  MUFU.RCP R7, R12 ;  /* 0x0000000c00077308 */ /* 0x0005220000001000 */
[----:B------:R-:W-:Y:S01]  /*0510*/  @P2 FMUL R14, R14, 0.25 ;  /* 0x3e8000000e0e2820 */ /* 0x000fe20000400000 */
[----:B------:R-:W-:Y:S01]  /*0520*/  @!P5 FMUL R8, R8, 16777216 ;  /* 0x4b8000000808d820 */ /* 0x000fe20000400000 */
[----:B------:R-:W-:Y:S01]  /*0530*/  @!P5 FMUL R24, R24, 16777216 ;  /* 0x4b8000001818d820 */ /* 0x000fe20000400000 */
[----:B--2---:R-:W-:Y:S01]  /*0540*/  FSEL R12, R3, 1, P2 ;  /* 0x3f800000030c7808 */ /* 0x004fe20001000000 */
[----:B------:R-:W-:Y:S01]  /*0550*/  @!P3 FMUL R14, R14, 16777216 ;  /* 0x4b8000000e0eb820 */ /* 0x000fe20000400000 */
[----:B-1----:R-:W-:-:S03]  /*0560*/  FSETP.GT.AND P5, PT, R13, 8.50705917302346158658e+37, PT ;  /* 0x7e8000000d00780b */ /* 0x002fc60003fa4000 */
[----:B------:R-:W-:Y:S01]  /*0570*/  @!P3 FMUL R12, R12, 16777216 ;  /* 0x4b8000000c0cb820 */ /* 0x000fe20000400000 */
[----:B---3--:R-:W-:Y:S01]  /*0580*/  FSETP.GT.AND P3, PT, R25, 8.50705917302346158658e+37, PT ;  /* 0x7e8000001900780b */ /* 0x008fe20003f64000 */
[----:B------:R-:W-:Y:S01]  /*0590*/  FADD R17, -R21, R17 ;  /* 0x0000001115117221 */ /* 0x000fe20000000100 */
[C---:B------:R-:W-:Y:S01]  /*05a0*/  FSETP.GEU.AND P6, PT, R15.reuse, 1.175494350822287508e-38, PT ;  /* 0x008000000f00780b */ /* 0x040fe20003fce000 */
[----:B------:R-:W-:Y:S01]  /*05b0*/  @P4 FMUL R15, R15, 0.25 ;  /* 0x3e8000000f0f4820 */ /* 0x000fe20000400000 */
[----:B------:R-:W-:Y:S01]  /*05c0*/  FSEL R21, R3, 1, P4 ;  /* 0x3f80000003157808 */ /* 0x000fe20002000000 */
[----:B------:R-:W1:Y:S01]  /*05d0*/  MUFU.RCP R29, R14 ;  /* 0x0000000e001d7308 */ /* 0x000e620000001000 */
[----:B------:R-:W-:Y:S02]  /*05e0*/  FSETP.GEU.AND P2, PT, R13, 1.175494350822287508e-38, PT ;  /* 0x008000000d00780b */ /* 0x000fe40003f4e000 */
[----:B------:R-:W-:Y:S01]  /*05f0*/  FSETP.GEU.AND P4, PT, R25, 1.175494350822287508e-38, PT ;  /* 0x008000001900780b */ /* 0x000fe20003f8e000 */
[----:B------:R-:W-:-:S04]  /*0600*/  FADD R23, -R23, R19 ;  /* 0x0000001317177221 */ /* 0x000fc80000000100 */
[----:B------:R-:W2:Y:S01]  /*0610*/  MUFU.RCP R33, R8 ;  /* 0x0000000800217308 */ /* 0x000ea20000001000 */
[----:B----4-:R-:W-:Y:S01]  /*0620*/  FMUL R19, R7, R6 ;  /* 0x0000000607137220 */ /* 0x010fe20000400000 */
[----:B------:R-:W-:Y:S01]  /*0630*/  @P5 FMUL R13, R13, 0.25 ;  /* 0x3e8000000d0d5820 */ /* 0x000fe20000400000 */
[----:B------:R-:W3:Y:S01]  /*0640*/  LDC.64 R6, c[0x0][0x228] ;  /* 0x00008a00ff067b82 */ /* 0x000ee20000000a00 */
[----:B------:R-:W-:-:S04]  /*0650*/  @P3 FMUL R25, R25, 0.25 ;  /* 0x3e80000019193820 */ /* 0x000fc80000400000 */
[----:B------:R-:W4:Y:S01]  /*0660*/  MUFU.RCP R9, R9 ;  /* 0x0000000900097308 */ /* 0x000f220000001000 */
[----:B------:R-:W-:Y:S01]  /*0670*/  @!P6 FMUL R15, R15, 16777216 ;  /* 0x4b8000000f0fe820 */ /* 0x000fe20000400000 */
[----:B------:R-:W-:Y:S01]  /*0680*/  @!P2 FMUL R13, R13, 16777216 ;  /* 0x4b8000000d0da820 */ /* 0x000fe20000400000 */
[----:B------:R-:W-:Y:S01]  /*0690*/  @!P4 FMUL R25, R25, 16777216 ;  /* 0x4b8000001919c820 */ /* 0x000fe20000400000 */
[----:B-1----:R-:W-:Y:S01]  /*06a0*/  FMUL R12, R29, R12 ;  /* 0x0000000c1d0c7220 */ /* 0x002fe20000400000 */
[----:B--2---:R-:W-:-:S03]  /*06b0*/  FMUL R33, R33, R24 ;  /* 0x0000001821217220 */ /* 0x004fc60000400000 */
[----:B------:R1:W2:Y:S08]  /*06c0*/  MUFU.RCP R8, R15 ;  /* 0x0000000f00087308 */ /* 0x0002b00000001000 */
[----:B------:R-:W5:Y:S01]  /*06d0*/  MUFU.RCP R26, R13 ;  /* 0x0000000d001a7308 */ /* 0x000f620000001000 */
[----:B----4-:R-:W-:Y:S01]  /*06e0*/  FMUL R24, R9, R20 ;  /* 0x0000001409187220 */ /* 0x010fe20000400000 */
[----:B-1----:R-:W-:-:S06]  /*06f0*/  FMUL R15, R33, R10 ;  /* 0x0000000a210f7220 */ /* 0x002fcc0000400000 */
[----:B------:R2:W1:Y:S01]  /*0700*/  MUFU.RCP R29, R25 ;  /* 0x00000019001d7308 */ /* 0x0004620000001000 */
[C---:B------:R-:W-:Y:S02]  /*0710*/  FSEL R9, R3.reuse, 1, P5 ;  /* 0x3f80000003097808 */ /* 0x040fe40002800000 */
[----:B------:R-:W-:Y:S01]  /*0720*/  FSEL R10, R3, 1, P3 ;  /* 0x3f800000030a7808 */ /* 0x000fe20001800000 */
[----:B------:R-:W-:Y:S02]  /*0730*/  @!P6 FMUL R21, R21, 16777216 ;  /* 0x4b8000001515e820 */ /* 0x000fe40000400000 */
[----:B------:R-:W-:Y:S02]  /*0740*/  @!P2 FMUL R9, R9, 16777216 ;  /* 0x4b8000000909a820 */ /* 0x000fe40000400000 */
[----:B------:R-:W-:Y:S01]  /*0750*/  @!P4 FMUL R10, R10, 16777216 ;  /* 0x4b8000000a0ac820 */ /* 0x000fe20000400000 */
[----:B------:R-:W-:Y:S01]  /*0760*/  FMUL R12, R12, R11 ;  /* 0x0000000b0c0c7220 */ /* 0x000fe20000400000 */
[----:B------:R-:W-:Y:S01]  /*0770*/  FMUL R24, R24, R5 ;  /* 0x0000000518187220 */ /* 0x000fe20000400000 */
[----:B------:R-:W-:Y:S01]  /*0780*/  FMUL R19, R19, R4 ;  /* 0x0000000413137220 */ /* 0x000fe20000400000 */
[----:B--2---:R-:W-:Y:S01]  /*0790*/  FMUL R25, R8, R21 ;  /* 0x0000001508197220 */ /* 0x004fe20000400000 */
[----:B-----5:R-:W-:Y:S01]  /*07a0*/  FMUL R26, R26, R9 ;  /* 0x000000091a1a7220 */ /* 0x020fe20000400000 */
[----:B---3--:R-:W-:-:S04]  /*07b0*/  IMAD.WIDE R32, R2, 0x4, R6 ;  /* 0x0000000402207825 */ /* 0x008fc800078e0206 */
[----:B-1----:R-:W-:Y:S01]  /*07c0*/  FMUL R29, R29, R10 ;  /* 0x0000000a1d1d7220 */ /* 0x002fe20000400000 */
[----:B------:R-:W-:Y:S02]  /*07d0*/  CS2R R8, SRZ ;  /* 0x0000000000087805 */ /* 0x000fe4000001ff00 */
[----:B------:R-:W-:Y:S02]  /*07e0*/  CS2R R10, SRZ ;  /* 0x00000000000a7805 */ /* 0x000fe4000001ff00 */
[----:B------:R-:W-:Y:S02]  /*07f0*/  CS2R R4, SRZ ;  /* 0x0000000000047805 */ /* 0x000fe4000001ff00 */
[----:B------:R-:W-:Y:S02]  /*0800*/  CS2R R6, SRZ ;  /* 0x0000000000067805 */ /* 0x000fe4000001ff00 */
[----:B------:R-:W2:Y:S04]  /*0810*/  @!P1 LDG.E.EL.128 R8, desc[UR4][R32.64] ;  /* 0x0000000420089981 */ /* 0x000ea8000c2e1d00 */
[----:B------:R-:W2:Y:S01]  /*0820*/  @!P1 LDG.E.EL.128 R4, desc[UR4][R30.64] ;  /* 0x000000041e049981 */ /* 0x000ea2000c2e1d00 */
[----:B------:R-:W-:-:S04]  /*0830*/  FADD R27, R27, 0.0010000000474974513054 ;  /* 0x3a83126f1b1b7421 */ /* 0x000fc80000000000 */
[----:B------:R-:W1:Y:S02]  /*0840*/  MUFU.SQRT R20, R27 ;  /* 0x0000001b00147308 */ /* 0x000e640000002000 */
[C---:B-1----:R-:W-:Y:S02]  /*0850*/  FSETP.GT.AND P2, PT, R20.reuse, 8.50705917302346158658e+37, PT ;  /* 0x7e8000001400780b */ /* 0x042fe40003f44000 */
[----:B------:R-:W-:-:S11]  /*0860*/  FSETP.GEU.AND P3, PT, R20, 1.175494350822287508e-38, PT ;  /* 0x008000001400780b */ /* 0x000fd60003f6e000 */
[----:B------:R-:W-:-:S04]  /*0870*/  @P2 FMUL R20, R20, 0.25 ;  /* 0x3e80000014142820 */ /* 0x000fc80000400000 */
[----:B------:R-:W-:-:S06]  /*0880*/  @!P3 FMUL R20, R20, 16777216 ;  /* 0x4b8000001414b820 */ /* 0x000fcc0000400000 */
[----:B------:R-:W1:Y:S01]  /*0890*/  MUFU.RCP R20, R20 ;  /* 0x0000001400147308 */ /* 0x000e620000001000 */
[----:B------:R-:W-:-:S05]  /*08a0*/  FSEL R3, R3, 1, P2 ;  /* 0x3f80000003037808 */ /* 0x000fca0001000000 */
[----:B------:R-:W-:Y:S01]  /*08b0*/  @!P3 FMUL R3, R3, 16777216 ;  /* 0x4b8000000303b820 */ /* 0x000fe20000400000 */
[----:B------:R-:W-:-:S03]  /*08c0*/  FADD R18, -R22, R18 ;  /* 0x0000001216127221 */ /* 0x000fc60000000100 */
[----:B-1----:R-:W-:Y:S01]  /*08d0*/  FMUL R2, R20, R3 ;  /* 0x0000000314027220 */ /* 0x002fe20000400000 */
[----:B------:R-:W-:-:S03]  /*08e0*/  CS2R R20, SRZ ;  /* 0x0000000000147805 */ /* 0x000fc6000001ff00 */
[----:B------:R-:W-:Y:S01]  /*08f0*/  FMUL R2, R2, R23 ;  /* 0x0000001702027220 */ /* 0x000fe20000400000 */
[----:B------:R-:W-:-:S06]  /*0900*/  CS2R R22, SRZ ;  /* 0x0000000000167805 */ /* 0x000fcc000001ff00 */
[----:B------:R-:W3:Y:S01]  /*0910*/  @!P0 LDG.E.EL.128 R20, desc[UR4][R30.64] ;  /* 0x000000041e148981 */ /* 0x000ee2000c2e1d00 */
[----:B--2---:R-:W-:Y:S01]  /*0920*/  FFMA R6, R15, R10, R6 ;  /* 0x0000000a0f067223 */ /* 0x004fe20000000006 */
[----:B------:R-:W-:Y:S01]  /*0930*/  FFMA R7, R12, R11, R7 ;  /* 0x0000000b0c077223 */ /* 0x000fe20000000007 */
[----:B------:R-:W-:Y:S02]  /*0940*/  CS2R R12, SRZ ;  /* 0x00000000000c7805 */ /* 0x000fe4000001ff00 */
[----:B------:R-:W-:Y:S01]  /*0950*/  CS2R R14, SRZ ;  /* 0x00000000000e7805 */ /* 0x000fe2000001ff00 */
[----:B------:R-:W1:Y:S05]  /*0960*/  LDC.64 R10, c[0x0][0x238] ;  /* 0x00008e00ff0a7b82 */ /* 0x000e6a0000000a00 */
[----:B------:R-:W3:Y:S01]  /*0970*/  @!P0 LDG.E.EL.128 R12, desc[UR4][R32.64] ;  /* 0x00000004200c8981 */ /* 0x000ee2000c2e1d00 */
[----:B------:R-:W-:Y:S01]  /*0980*/  FFMA R5, R24, R9, R5 ;  /* 0x0000000918057223 */ /* 0x000fe20000000005 */
[----:B------:R-:W-:Y:S01]  /*0990*/  FFMA R4, R19, R8, R4 ;  /* 0x0000000813047223 */ /* 0x000fe20000000004 */
[----:B------:R-:W-:Y:S01]  /*09a0*/  FSETP.GEU.AND P2, PT, R7, RZ, PT ;  /* 0x000000ff0700720b */ /* 0x000fe20003f4e000 */
[----:B------:R-:W-:Y:S01]  /*09b0*/  FMUL R29, R29, R18 ;  /* 0x000000121d1d7220 */ /* 0x000fe20000400000 */
[----:B------:R-:W-:Y:S01]  /*09c0*/  FSETP.GEU.AND P3, PT, R6, RZ, PT ;  /* 0x000000ff0600720b */ /* 0x000fe20003f6e000 */
[----:B------:R-:W-:Y:S01]  /*09d0*/  FMUL R26, R26, R17 ;  /* 0x000000111a1a7220 */ /* 0x000fe20000400000 */
[----:B------:R-:W-:Y:S01]  /*09e0*/  FSETP.GEU.AND P4, PT, R5, RZ, PT ;  /* 0x000000ff0500720b */ /* 0x000fe20003f8e000 */
[----:B------:R-:W-:Y:S01]  /*09f0*/  FMUL R25, R25, R16 ;  /* 0x0000001019197220 */ /* 0x000fe20000400000 */
[----:B------:R-:W-:-:S02]  /*0a00*/  FSETP.GEU.AND P5, PT, R4, RZ, PT ;  /* 0x000000ff0400720b */ /* 0x000fc40003fae000 */
[----:B------:R-:W-:Y:S02]  /*0a10*/  SEL R7, R7, RZ, P2 ;  /* 0x000000ff07077207 */ /* 0x000fe40001000000 */
[----:B------:R-:W-:Y:S02]  /*0a20*/  SEL R6, R6, RZ, P3 ;  /* 0x000000ff06067207 */ /* 0x000fe40001800000 */
[----:B------:R-:W-:Y:S02]  /*0a30*/  SEL R5, R5, RZ, P4 ;  /* 0x000000ff05057207 */ /* 0x000fe40002000000 */
[----:B------:R-:W-:Y:S01]  /*0a40*/  SEL R4, R4, RZ, P5 ;  /* 0x000000ff04047207 */ /* 0x000fe20002800000 */
[----:B-1----:R-:W-:-:S05]  /*0a50*/  IMAD.WIDE R10, R0, 0x4, R10 ;  /* 0x00000004000a7825 */ /* 0x002fca00078e020a */
[----:B------:R1:W-:Y:S01]  /*0a60*/  @!P1 STG.E.128 desc[UR4][R10.64], R4 ;  /* 0x000000040a009986 */ /* 0x0003e2000c101d04 */
[----:B---3--:R-:W-:Y:S01]  /*0a70*/  FFMA R2, R2, R15, R23 ;  /* 0x0000000f02027223 */ /* 0x008fe20000000017 */
[----:B------:R-:W-:Y:S01]  /*0a80*/  FFMA R14, R29, R14, R22 ;  /* 0x0000000e1d0e7223 */ /* 0x000fe20000000016 */
[----:B------:R-:W-:Y:S01]  /*0a90*/  FFMA R13, R26, R13, R21 ;  /* 0x0000000d1a0d7223 */ /* 0x000fe20000000015 */
[----:B------:R-:W-:Y:S02]  /*0aa0*/  FFMA R12, R25, R12, R20 ;  /* 0x0000000c190c7223 */ /* 0x000fe40000000014 */
[----:B------:R-:W-:Y:S02]  /*0ab0*/  FSETP.GEU.AND P1, PT, R2, RZ, PT ;  /* 0x000000ff0200720b */ /* 0x000fe40003f2e000 */
[----:B------:R-:W-:Y:S02]  /*0ac0*/  FSETP.GEU.AND P2, PT, R14, RZ, PT ;  /* 0x000000ff0e00720b */ /* 0x000fe40003f4e000 */
[----:B------:R-:W-:-:S02]  /*0ad0*/  FSETP.GEU.AND P3, PT, R13, RZ, PT ;  /* 0x000000ff0d00720b */ /* 0x000fc40003f6e000 */
[----:B------:R-:W-:Y:S02]  /*0ae0*/  FSETP.GEU.AND P4, PT, R12, RZ, PT ;  /* 0x000000ff0c00720b */ /* 0x000fe40003f8e000 */
[----:B------:R-:W-:Y:S02]  /*0af0*/  SEL R15, R2, RZ, P1 ;  /* 0x000000ff020f7207 */ /* 0x000fe40000800000 */
[----:B------:R-:W-:Y:S02]  /*0b00*/  SEL R14, R14, RZ, P2 ;  /* 0x000000ff0e0e7207 */ /* 0x000fe40001000000 */
[----:B------:R-:W-:Y:S02]  /*0b10*/  SEL R13, R13, RZ, P3 ;  /* 0x000000ff0d0d7207 */ /* 0x000fe40001800000 */
[----:B------:R-:W-:Y:S01]  /*0b20*/  SEL R12, R12, RZ, P4 ;  /* 0x000000ff0c0c7207 */ /* 0x000fe20002000000 */
[----:B-1----:R-:W-:Y:S06]  /*0b30*/  @P0 EXIT ;  /* 0x000000000000094d */ /* 0x002fec0003800000 */
[----:B------:R-:W-:Y:S01]  /*0b40*/  STG.E.128 desc[UR4][R10.64+0x800], R12 ;  /* 0x0008000c0a007986 */ /* 0x000fe2000c101d04 */
[----:B------:R-:W-:Y:S05]  /*0b50*/  EXIT ;  /* 0x000000000000794d */ /* 0x000fea0003800000 */
.L_x_0:
[----:B------:R-:W-:-:S00]  /*0b60*/  BRA `(.L_x_0) ;  /* 0xfffffffc00fc7947 */ /* 0x000fc0000383ffff */
[----:B------:R-:W-:-:S00]  /*0b70*/  NOP ;  /* 0x0000000000007918 */ /* 0x000fc00000000000 */
        /* <DEDUP_REMOVED lines=8> */
.L_x_1:


//--------------------- .nv.global.init           --------------------------
	.section	.nv.global.init,"aw",@progbits
.nv.global.init:
	.type		_$_str,@object
	.size		_$_str,(_$_str_$_2 - _$_str)
_$_str:
        /*0000*/ 	.byte	0x5f, 0x5f, 0x43, 0x55, 0x44, 0x41, 0x5f, 0x46, 0x54, 0x5a, 0x00
	.type		_$_str_$_2,@object
	.size		_$_str_$_2,(.L_1 - _$_str_$_2)
_$_str_$_2:
        /*000b*/ 	.byte	0x5f, 0x5f, 0x43, 0x55, 0x44, 0x41, 0x5f, 0x50, 0x52, 0x45, 0x43, 0x5f, 0x53, 0x51, 0x52, 0x54
        /*001b*/ 	.byte	0x00
.L_1:


//--------------------- .nv.constant0.triton_poi_fused__native_batch_norm_legit_no_training_relu_2 --------------------------
	.section	.nv.constant0.triton_poi_fused__native_batch_norm_legit_no_training_relu_2,"a",@progbits
	.sectionflags	@""
	.align	4
.nv.constant0.triton_poi_fused__native_batch_norm_legit_no_training_relu_2:
	.zero		580
